//
// Generated by NVIDIA NVVM Compiler
//
// Compiler Build ID: CL-36424714
// Cuda compilation tools, release 13.0, V13.0.88
// Based on NVVM 20.0.0
//

.version 9.0
.target sm_100
.address_size 64

	// .globl	_Z9fmaKernelPfS_S_S_i

.visible .entry _Z9fmaKernelPfS_S_S_i(
	.param .u64 .ptr .align 1 _Z9fmaKernelPfS_S_S_i_param_0,
	.param .u64 .ptr .align 1 _Z9fmaKernelPfS_S_S_i_param_1,
	.param .u64 .ptr .align 1 _Z9fmaKernelPfS_S_S_i_param_2,
	.param .u64 .ptr .align 1 _Z9fmaKernelPfS_S_S_i_param_3,
	.param .u32 _Z9fmaKernelPfS_S_S_i_param_4
)
{
	.reg .pred 	%p<2>;
	.reg .b32 	%r<6>;
	.reg .b32 	%f<5>;
	.reg .b64 	%rd<14>;

	ld.param.u64 	%rd1, [_Z9fmaKernelPfS_S_S_i_param_0];
	ld.param.u64 	%rd2, [_Z9fmaKernelPfS_S_S_i_param_1];
	ld.param.u64 	%rd3, [_Z9fmaKernelPfS_S_S_i_param_2];
	ld.param.u64 	%rd4, [_Z9fmaKernelPfS_S_S_i_param_3];
	ld.param.u32 	%r2, [_Z9fmaKernelPfS_S_S_i_param_4];
	mov.u32 	%r3, %tid.x;
	mov.u32 	%r4, %ctaid.x;
	mov.u32 	%r5, %ntid.x;
	mad.lo.s32 	%r1, %r4, %r5, %r3;
	setp.ge.s32 	%p1, %r1, %r2;
	@%p1 bra 	$L__BB0_2;
	cvta.to.global.u64 	%rd5, %rd1;
	cvta.to.global.u64 	%rd6, %rd2;
	cvta.to.global.u64 	%rd7, %rd3;
	cvta.to.global.u64 	%rd8, %rd4;
	mul.wide.s32 	%rd9, %r1, 4;
	add.s64 	%rd10, %rd5, %rd9;
	ld.global.f32 	%f1, [%rd10];
	add.s64 	%rd11, %rd6, %rd9;
	ld.global.f32 	%f2, [%rd11];
	add.s64 	%rd12, %rd7, %rd9;
	ld.global.f32 	%f3, [%rd12];
	fma.rn.f32 	%f4, %f1, %f2, %f3;
	add.s64 	%rd13, %rd8, %rd9;
	st.global.f32 	[%rd13], %f4;
$L__BB0_2:
	ret;

}


// ===== COMPILED SASS (sm_100) =====

	.target	sm_100

	.elftype	@"ET_EXEC"


//--------------------- .note.nv.tkinfo           --------------------------
	.section	.note.nv.tkinfo,"",@"SHT_NOTE"
	.sectionflags	@"SHF_NOTE_NV_TKINFO"
	.tkinfo
        /*0018*/ 	.word	0x00000002
        /*0030*/ 	.string	""
        /*0030*/ 	.string	"ptxas"
        /*0030*/ 	.string	"Cuda compilation tools, release 13.0, V13.0.88"
        /*0030*/ 	.string	"Build cuda_13.0.r13.0/compiler.36424714_0"
        /*0030*/ 	.string	"-arch sm_100 -m 64 "



//--------------------- .note.nv.cuinfo           --------------------------
	.section	.note.nv.cuinfo,"",@"SHT_NOTE"
	.sectionflags	@"SHF_NOTE_NV_CUINFO"
        /*0018*/ 	.short	0x0002
        /*001a*/ 	.short	0x0064
        /*001c*/ 	.short	0x0082
	.zero		2


//--------------------- .nv.info                  --------------------------
	.section	.nv.info,"",@"SHT_CUDA_INFO"
	.align	4


	//----- nvinfo : EIATTR_REGCOUNT
	.align		4
        /*0000*/ 	.byte	0x04, 0x2f
        /*0002*/ 	.short	(.L_1 - .L_0)
	.align		4
.L_0:
        /*0004*/ 	.word	index@(_Z9fmaKernelPfS_S_S_i)
        /*0008*/ 	.word	0x0000000e


	//----- nvinfo : EIATTR_FRAME_SIZE
	.align		4
.L_1:
        /*000c*/ 	.byte	0x04, 0x11
        /*000e*/ 	.short	(.L_3 - .L_2)
	.align		4
.L_2:
        /*0010*/ 	.word	index@(_Z9fmaKernelPfS_S_S_i)
        /*0014*/ 	.word	0x00000000


	//----- nvinfo : EIATTR_MIN_STACK_SIZE
	.align		4
.L_3:
        /*0018*/ 	.byte	0x04, 0x12
        /*001a*/ 	.short	(.L_5 - .L_4)
	.align		4
.L_4:
        /*001c*/ 	.word	index@(_Z9fmaKernelPfS_S_S_i)
        /*0020*/ 	.word	0x00000000
.L_5:


//--------------------- .nv.compat                --------------------------
	.section	.nv.compat,"",@"SHT_CUDA_COMPAT_INFO"
	.align	4
        /*0000*/ 	.byte	0x02, 0x09, 0x00, 0x00, 0x02, 0x02, 0x01, 0x00, 0x02, 0x05, 0x05, 0x00, 0x03, 0x07, 0x01, 0x01
        /*0010*/ 	.byte	0x02, 0x03, 0x00, 0x00, 0x02, 0x06, 0x01, 0x00, 0x04, 0x0b, 0x08, 0x00, 0x09, 0x00, 0x00, 0x00
        /*0020*/ 	.byte	0x00, 0x00, 0x00, 0x00


//--------------------- .nv.info._Z9fmaKernelPfS_S_S_i --------------------------
	.section	.nv.info._Z9fmaKernelPfS_S_S_i,"",@"SHT_CUDA_INFO"
	.sectionflags	@""
	.align	4


	//----- nvinfo : EIATTR_CUDA_API_VERSION
	.align		4
        /*0000*/ 	.byte	0x04, 0x37
        /*0002*/ 	.short	(.L_7 - .L_6)
.L_6:
        /*0004*/ 	.word	0x00000082


	//----- nvinfo : EIATTR_KPARAM_INFO
	.align		4
.L_7:
        /*0008*/ 	.byte	0x04, 0x17
        /*000a*/ 	.short	(.L_9 - .L_8)
.L_8:
        /*000c*/ 	.word	0x00000000
        /*0010*/ 	.short	0x0004
        /*0012*/ 	.short	0x0020
        /*0014*/ 	.byte	0x00, 0xf0, 0x11, 0x00


	//----- nvinfo : EIATTR_KPARAM_INFO
	.align		4
.L_9:
        /*0018*/ 	.byte	0x04, 0x17
        /*001a*/ 	.short	(.L_11 - .L_10)
.L_10:
        /*001c*/ 	.word	0x00000000
        /*0020*/ 	.short	0x0003
        /*0022*/ 	.short	0x0018
        /*0024*/ 	.byte	0x00, 0xf5, 0x21, 0x00


	//----- nvinfo : EIATTR_KPARAM_INFO
	.align		4
.L_11:
        /*0028*/ 	.byte	0x04, 0x17
        /*002a*/ 	.short	(.L_13 - .L_12)
.L_12:
        /*002c*/ 	.word	0x00000000
        /*0030*/ 	.short	0x0002
        /*0032*/ 	.short	0x0010
        /*0034*/ 	.byte	0x00, 0xf5, 0x21, 0x00


	//----- nvinfo : EIATTR_KPARAM_INFO
	.align		4
.L_13:
        /*0038*/ 	.byte	0x04, 0x17
        /*003a*/ 	.short	(.L_15 - .L_14)
.L_14:
        /*003c*/ 	.word	0x00000000
        /*0040*/ 	.short	0x0001
        /*0042*/ 	.short	0x0008
        /*0044*/ 	.byte	0x00, 0xf5, 0x21, 0x00


	//----- nvinfo : EIATTR_KPARAM_INFO
	.align		4
.L_15:
        /*0048*/ 	.byte	0x04, 0x17
        /*004a*/ 	.short	(.L_17 - .L_16)
.L_16:
        /*004c*/ 	.word	0x00000000
        /*0050*/ 	.short	0x0000
        /*0052*/ 	.short	0x0000
        /*0054*/ 	.byte	0x00, 0xf5, 0x21, 0x00


	//----- nvinfo : EIATTR_SPARSE_MMA_MASK
	.align		4
.L_17:
        /*0058*/ 	.byte	0x03, 0x50
        /*005a*/ 	.short	0x0000


	//----- nvinfo : EIATTR_MAXREG_COUNT
	.align		4
        /*005c*/ 	.byte	0x03, 0x1b
        /*005e*/ 	.short	0x00ff


	//----- nvinfo : EIATTR_MERCURY_ISA_VERSION
	.align		4
        /*0060*/ 	.byte	0x03, 0x5f
        /*0062*/ 	.short	0x0101


	//----- nvinfo : EIATTR_VRC_CTA_INIT_COUNT
	.align		4
        /*0064*/ 	.byte	0x02, 0x4a
	.zero		1
	.zero		1


	//----- nvinfo : EIATTR_EXIT_INSTR_OFFSETS
	.align		4
        /*0068*/ 	.byte	0x04, 0x1c
        /*006a*/ 	.short	(.L_19 - .L_18)


	//   ....[0]....
.L_18:
        /*006c*/ 	.word	0x00000070


	//   ....[1]....
        /*0070*/ 	.word	0x00000160


	//----- nvinfo : EIATTR_CBANK_PARAM_SIZE
	.align		4
.L_19:
        /*0074*/ 	.byte	0x03, 0x19
        /*0076*/ 	.short	0x0024


	//----- nvinfo : EIATTR_PARAM_CBANK
	.align		4
        /*0078*/ 	.byte	0x04, 0x0a
        /*007a*/ 	.short	(.L_21 - .L_20)
	.align		4
.L_20:
        /*007c*/ 	.word	index@(.nv.constant0._Z9fmaKernelPfS_S_S_i)
        /*0080*/ 	.short	0x0380
        /*0082*/ 	.short	0x0024


	//----- nvinfo : EIATTR_SW_WAR
	.align		4
.L_21:
        /*0084*/ 	.byte	0x04, 0x36
        /*0086*/ 	.short	(.L_23 - .L_22)
.L_22:
        /*0088*/ 	.word	0x00000008
.L_23:


//--------------------- .nv.callgraph             --------------------------
	.section	.nv.callgraph,"",@"SHT_CUDA_CALLGRAPH"
	.align	4
	.sectionentsize	8
	.align		4
        /*0000*/ 	.word	0x00000000
	.align		4
        /*0004*/ 	.word	0xffffffff
	.align		4
        /*0008*/ 	.word	0x00000000
	.align		4
        /*000c*/ 	.word	0xfffffffe
	.align		4
        /*0010*/ 	.word	0x00000000
	.align		4
        /*0014*/ 	.word	0xfffffffd
	.align		4
        /*0018*/ 	.word	0x00000000
	.align		4
        /*001c*/ 	.word	0xfffffffc


//--------------------- .text._Z9fmaKernelPfS_S_S_i --------------------------
	.section	.text._Z9fmaKernelPfS_S_S_i,"ax",@progbits
	.align	128
        .global         _Z9fmaKernelPfS_S_S_i
        .type           _Z9fmaKernelPfS_S_S_i,@function
        .size           _Z9fmaKernelPfS_S_S_i,(.L_x_1 - _Z9fmaKernelPfS_S_S_i)
        .other          _Z9fmaKernelPfS_S_S_i,@"STO_CUDA_ENTRY STV_DEFAULT"
_Z9fmaKernelPfS_S_S_i:
.text._Z9fmaKernelPfS_S_S_i:
[----:B------:R-:W-:Y:S01]  /*0000*/  LDC R1, c[0x0][0x37c] ;  /* 0x0000df00ff017b82 */ /* 0x000fe20000000800 */
[----:B------:R-:W0:Y:S07]  /*0010*/  S2R R11, SR_TID.X ;  /* 0x00000000000b7919 */ /* 0x000e2e0000002100 */
[----:B------:R-:W0:Y:S01]  /*0020*/  S2UR UR4, SR_CTAID.X ;  /* 0x00000000000479c3 */ /* 0x000e220000002500 */
[----:B------:R-:W1:Y:S07]  /*0030*/  LDCU UR5, c[0x0][0x3a0] ;  /* 0x00007400ff0577ac */ /* 0x000e6e0008000800 */
[----:B------:R-:W0:Y:S02]  /*0040*/  LDC R0, c[0x0][0x360] ;  /* 0x0000d800ff007b82 */ /* 0x000e240000000800 */
[----:B0-----:R-:W-:-:S05]  /*0050*/  IMAD R11, R0, UR4, R11 ;  /* 0x00000004000b7c24 */ /* 0x001fca000f8e020b */
[----:B-1----:R-:W-:-:S13]  /*0060*/  ISETP.GE.AND P0, PT, R11, UR5, PT ;  /* 0x000000050b007c0c */ /* 0x002fda000bf06270 */
[----:B------:R-:W-:Y:S05]  /*0070*/  @P0 EXIT ;  /* 0x000000000000094d */ /* 0x000fea0003800000 */
[----:B------:R-:W0:Y:S01]  /*0080*/  LDC.64 R2, c[0x0][0x380] ;  /* 0x0000e000ff027b82 */ /* 0x000e220000000a00 */
[----:B------:R-:W1:Y:S07]  /*0090*/  LDCU.64 UR4, c[0x0][0x358] ;  /* 0x00006b00ff0477ac */ /* 0x000e6e0008000a00 */
[----:B------:R-:W2:Y:S08]  /*00a0*/  LDC.64 R4, c[0x0][0x388] ;  /* 0x0000e200ff047b82 */ /* 0x000eb00000000a00 */
[----:B------:R-:W3:Y:S01]  /*00b0*/  LDC.64 R6, c[0x0][0x390] ;  /* 0x0000e400ff067b82 */ /* 0x000ee20000000a00 */
[----:B0-----:R-:W-:-:S07]  /*00c0*/  IMAD.WIDE R2, R11, 0x4, R2 ;  /* 0x000000040b027825 */ /* 0x001fce00078e0202 */
[----:B------:R-:W0:Y:S01]  /*00d0*/  LDC.64 R8, c[0x0][0x398] ;  /* 0x0000e600ff087b82 */ /* 0x000e220000000a00 */
[----:B-1----:R-:W4:Y:S01]  /*00e0*/  LDG.E R2, desc[UR4][R2.64] ;  /* 0x0000000402027981 */ /* 0x002f22000c1e1900 */
[----:B--2---:R-:W-:-:S06]  /*00f0*/  IMAD.WIDE R4, R11, 0x4, R4 ;  /* 0x000000040b047825 */ /* 0x004fcc00078e0204 */
[----:B------:R-:W4:Y:S01]  /*0100*/  LDG.E R5, desc[UR4][R4.64] ;  /* 0x0000000404057981 */ /* 0x000f22000c1e1900 */
[----:B---3--:R-:W-:-:S06]  /*0110*/  IMAD.WIDE R6, R11, 0x4, R6 ;  /* 0x000000040b067825 */ /* 0x008fcc00078e0206 */
[----:B------:R-:W4:Y:S01]  /*0120*/  LDG.E R7, desc[UR4][R6.64] ;  /* 0x0000000406077981 */ /* 0x000f22000c1e1900 */
[----:B0-----:R-:W-:-:S04]  /*0130*/  IMAD.WIDE R8, R11, 0x4, R8 ;  /* 0x000000040b087825 */ /* 0x001fc800078e0208 */
[----:B----4-:R-:W-:-:S05]  /*0140*/  FFMA R11, R2, R5, R7 ;  /* 0x00000005020b7223 */ /* 0x010fca0000000007 */
[----:B------:R-:W-:Y:S01]  /*0150*/  STG.E desc[UR4][R8.64], R11 ;  /* 0x0000000b08007986 */ /* 0x000fe2000c101904 */
[----:B------:R-:W-:Y:S05]  /*0160*/  EXIT ;  /* 0x000000000000794d */ /* 0x000fea0003800000 */
.L_x_0:
[----:B------:R-:W-:-:S00]  /*0170*/  BRA `(.L_x_0) ;  /* 0xfffffffc00fc7947 */ /* 0x000fc0000383ffff */
[----:B------:R-:W-:-:S00]  /*0180*/  NOP ;  /* 0x0000000000007918 */ /* 0x000fc00000000000 */
[----:B------:R-:W-:-:S00]  /*0190*/  NOP ;  /* 0x0000000000007918 */ /* 0x000fc00000000000 */
[----:B------:R-:W-:-:S00]  /*01a0*/  NOP ;  /* 0x0000000000007918 */ /* 0x000fc00000000000 */
[----:B------:R-:W-:-:S00]  /*01b0*/  NOP ;  /* 0x0000000000007918 */ /* 0x000fc00000000000 */
[----:B------:R-:W-:-:S00]  /*01c0*/  NOP ;  /* 0x0000000000007918 */ /* 0x000fc00000000000 */
[----:B------:R-:W-:-:S00]  /*01d0*/  NOP ;  /* 0x0000000000007918 */ /* 0x000fc00000000000 */
[----:B------:R-:W-:-:S00]  /*01e0*/  NOP ;  /* 0x0000000000007918 */ /* 0x000fc00000000000 */
[----:B------:R-:W-:-:S00]  /*01f0*/  NOP ;  /* 0x0000000000007918 */ /* 0x000fc00000000000 */
.L_x_1:


//--------------------- .nv.shared.reserved.0     --------------------------
	.section	.nv.shared.reserved.0,"aw",@nobits
	.weak		__nv_reservedSMEM_offset_0_alias
	.size		__nv_reservedSMEM_offset_0_alias, 0, 64
	.other		__nv_reservedSMEM_offset_0_alias,@"STO_CUDA_RESERVED_SHARED STV_DEFAULT"
__nv_reservedSMEM_offset_0_alias:
	.zero		0
	.zero		64


//--------------------- .nv.constant0._Z9fmaKernelPfS_S_S_i --------------------------
	.section	.nv.constant0._Z9fmaKernelPfS_S_S_i,"a",@progbits
	.sectionflags	@""
	.align	4
.nv.constant0._Z9fmaKernelPfS_S_S_i:
	.zero		932


//--------------------- SYMBOLS --------------------------

	.type		.nv.reservedSmem.offset0,@object
	.size		.nv.reservedSmem.offset0,0x4
